//
// Generated by NVIDIA NVVM Compiler
//
// Compiler Build ID: CL-36424714
// Cuda compilation tools, release 13.0, V13.0.88
// Based on NVVM 20.0.0
//

.version 9.0
.target sm_100
.address_size 64

	// .globl	_Z9transposePiS_i

.visible .entry _Z9transposePiS_i(
	.param .u64 .ptr .align 1 _Z9transposePiS_i_param_0,
	.param .u64 .ptr .align 1 _Z9transposePiS_i_param_1,
	.param .u32 _Z9transposePiS_i_param_2
)
{
	.reg .pred 	%p<2>;
	.reg .b32 	%r<18>;
	.reg .b64 	%rd<9>;

	ld.param.u64 	%rd1, [_Z9transposePiS_i_param_0];
	ld.param.u64 	%rd2, [_Z9transposePiS_i_param_1];
	ld.param.u32 	%r2, [_Z9transposePiS_i_param_2];
	mov.u32 	%r3, %tid.x;
	mov.u32 	%r4, %tid.y;
	mov.u32 	%r5, %ntid.x;
	mov.u32 	%r6, %ctaid.x;
	mov.u32 	%r7, %ntid.y;
	mov.u32 	%r8, %ctaid.y;
	mov.u32 	%r9, %nctaid.x;
	mad.lo.s32 	%r10, %r9, %r8, %r6;
	mad.lo.s32 	%r11, %r10, %r7, %r4;
	mad.lo.s32 	%r1, %r11, %r5, %r3;
	mul.lo.s32 	%r12, %r2, %r2;
	setp.ge.s32 	%p1, %r1, %r12;
	@%p1 bra 	$L__BB0_2;
	div.s32 	%r13, %r1, %r2;
	cvta.to.global.u64 	%rd3, %rd1;
	cvta.to.global.u64 	%rd4, %rd2;
	mul.wide.s32 	%rd5, %r1, 4;
	add.s64 	%rd6, %rd3, %rd5;
	ld.global.u32 	%r14, [%rd6];
	mul.lo.s32 	%r15, %r13, %r2;
	sub.s32 	%r16, %r1, %r15;
	mad.lo.s32 	%r17, %r16, %r2, %r13;
	mul.wide.s32 	%rd7, %r17, 4;
	add.s64 	%rd8, %rd4, %rd7;
	st.global.u32 	[%rd8], %r14;
$L__BB0_2:
	ret;

}


// ===== COMPILED SASS (sm_100) =====

	.target	sm_100

	.elftype	@"ET_EXEC"


//--------------------- .note.nv.tkinfo           --------------------------
	.section	.note.nv.tkinfo,"",@"SHT_NOTE"
	.sectionflags	@"SHF_NOTE_NV_TKINFO"
	.tkinfo
        /*0018*/ 	.word	0x00000002
        /*0030*/ 	.string	""
        /*0030*/ 	.string	"ptxas"
        /*0030*/ 	.string	"Cuda compilation tools, release 13.0, V13.0.88"
        /*0030*/ 	.string	"Build cuda_13.0.r13.0/compiler.36424714_0"
        /*0030*/ 	.string	"-arch sm_100 -m 64 "



//--------------------- .note.nv.cuinfo           --------------------------
	.section	.note.nv.cuinfo,"",@"SHT_NOTE"
	.sectionflags	@"SHF_NOTE_NV_CUINFO"
        /*0018*/ 	.short	0x0002
        /*001a*/ 	.short	0x0064
        /*001c*/ 	.short	0x0082
	.zero		2


//--------------------- .nv.info                  --------------------------
	.section	.nv.info,"",@"SHT_CUDA_INFO"
	.align	4


	//----- nvinfo : EIATTR_REGCOUNT
	.align		4
        /*0000*/ 	.byte	0x04, 0x2f
        /*0002*/ 	.short	(.L_1 - .L_0)
	.align		4
.L_0:
        /*0004*/ 	.word	index@(_Z9transposePiS_i)
        /*0008*/ 	.word	0x00000010


	//----- nvinfo : EIATTR_FRAME_SIZE
	.align		4
.L_1:
        /*000c*/ 	.byte	0x04, 0x11
        /*000e*/ 	.short	(.L_3 - .L_2)
	.align		4
.L_2:
        /*0010*/ 	.word	index@(_Z9transposePiS_i)
        /*0014*/ 	.word	0x00000000


	//----- nvinfo : EIATTR_MIN_STACK_SIZE
	.align		4
.L_3:
        /*0018*/ 	.byte	0x04, 0x12
        /*001a*/ 	.short	(.L_5 - .L_4)
	.align		4
.L_4:
        /*001c*/ 	.word	index@(_Z9transposePiS_i)
        /*0020*/ 	.word	0x00000000
.L_5:


//--------------------- .nv.compat                --------------------------
	.section	.nv.compat,"",@"SHT_CUDA_COMPAT_INFO"
	.align	4
        /*0000*/ 	.byte	0x02, 0x09, 0x00, 0x00, 0x02, 0x02, 0x01, 0x00, 0x02, 0x05, 0x05, 0x00, 0x03, 0x07, 0x01, 0x01
        /*0010*/ 	.byte	0x02, 0x03, 0x00, 0x00, 0x02, 0x06, 0x01, 0x00, 0x04, 0x0b, 0x08, 0x00, 0x09, 0x00, 0x00, 0x00
        /*0020*/ 	.byte	0x00, 0x00, 0x00, 0x00


//--------------------- .nv.info._Z9transposePiS_i --------------------------
	.section	.nv.info._Z9transposePiS_i,"",@"SHT_CUDA_INFO"
	.sectionflags	@""
	.align	4


	//----- nvinfo : EIATTR_CUDA_API_VERSION
	.align		4
        /*0000*/ 	.byte	0x04, 0x37
        /*0002*/ 	.short	(.L_7 - .L_6)
.L_6:
        /*0004*/ 	.word	0x00000082


	//----- nvinfo : EIATTR_KPARAM_INFO
	.align		4
.L_7:
        /*0008*/ 	.byte	0x04, 0x17
        /*000a*/ 	.short	(.L_9 - .L_8)
.L_8:
        /*000c*/ 	.word	0x00000000
        /*0010*/ 	.short	0x0002
        /*0012*/ 	.short	0x0010
        /*0014*/ 	.byte	0x00, 0xf0, 0x11, 0x00


	//----- nvinfo : EIATTR_KPARAM_INFO
	.align		4
.L_9:
        /*0018*/ 	.byte	0x04, 0x17
        /*001a*/ 	.short	(.L_11 - .L_10)
.L_10:
        /*001c*/ 	.word	0x00000000
        /*0020*/ 	.short	0x0001
        /*0022*/ 	.short	0x0008
        /*0024*/ 	.byte	0x00, 0xf5, 0x21, 0x00


	//----- nvinfo : EIATTR_KPARAM_INFO
	.align		4
.L_11:
        /*0028*/ 	.byte	0x04, 0x17
        /*002a*/ 	.short	(.L_13 - .L_12)
.L_12:
        /*002c*/ 	.word	0x00000000
        /*0030*/ 	.short	0x0000
        /*0032*/ 	.short	0x0000
        /*0034*/ 	.byte	0x00, 0xf5, 0x21, 0x00


	//----- nvinfo : EIATTR_SPARSE_MMA_MASK
	.align		4
.L_13:
        /*0038*/ 	.byte	0x03, 0x50
        /*003a*/ 	.short	0x0000


	//----- nvinfo : EIATTR_MAXREG_COUNT
	.align		4
        /*003c*/ 	.byte	0x03, 0x1b
        /*003e*/ 	.short	0x00ff


	//----- nvinfo : EIATTR_MERCURY_ISA_VERSION
	.align		4
        /*0040*/ 	.byte	0x03, 0x5f
        /*0042*/ 	.short	0x0101


	//----- nvinfo : EIATTR_VRC_CTA_INIT_COUNT
	.align		4
        /*0044*/ 	.byte	0x02, 0x4a
	.zero		1
	.zero		1


	//----- nvinfo : EIATTR_EXIT_INSTR_OFFSETS
	.align		4
        /*0048*/ 	.byte	0x04, 0x1c
        /*004a*/ 	.short	(.L_15 - .L_14)


	//   ....[0]....
.L_14:
        /*004c*/ 	.word	0x000000e0


	//   ....[1]....
        /*0050*/ 	.word	0x00000300


	//----- nvinfo : EIATTR_CBANK_PARAM_SIZE
	.align		4
.L_15:
        /*0054*/ 	.byte	0x03, 0x19
        /*0056*/ 	.short	0x0014


	//----- nvinfo : EIATTR_PARAM_CBANK
	.align		4
        /*0058*/ 	.byte	0x04, 0x0a
        /*005a*/ 	.short	(.L_17 - .L_16)
	.align		4
.L_16:
        /*005c*/ 	.word	index@(.nv.constant0._Z9transposePiS_i)
        /*0060*/ 	.short	0x0380
        /*0062*/ 	.short	0x0014


	//----- nvinfo : EIATTR_SW_WAR
	.align		4
.L_17:
        /*0064*/ 	.byte	0x04, 0x36
        /*0066*/ 	.short	(.L_19 - .L_18)
.L_18:
        /*0068*/ 	.word	0x00000008
.L_19:


//--------------------- .nv.callgraph             --------------------------
	.section	.nv.callgraph,"",@"SHT_CUDA_CALLGRAPH"
	.align	4
	.sectionentsize	8
	.align		4
        /*0000*/ 	.word	0x00000000
	.align		4
        /*0004*/ 	.word	0xffffffff
	.align		4
        /*0008*/ 	.word	0x00000000
	.align		4
        /*000c*/ 	.word	0xfffffffe
	.align		4
        /*0010*/ 	.word	0x00000000
	.align		4
        /*0014*/ 	.word	0xfffffffd
	.align		4
        /*0018*/ 	.word	0x00000000
	.align		4
        /*001c*/ 	.word	0xfffffffc


//--------------------- .text._Z9transposePiS_i   --------------------------
	.section	.text._Z9transposePiS_i,"ax",@progbits
	.align	128
        .global         _Z9transposePiS_i
        .type           _Z9transposePiS_i,@function
        .size           _Z9transposePiS_i,(.L_x_1 - _Z9transposePiS_i)
        .other          _Z9transposePiS_i,@"STO_CUDA_ENTRY STV_DEFAULT"
_Z9transposePiS_i:
.text._Z9transposePiS_i:
[----:B------:R-:W-:Y:S01]  /*0000*/  LDC R1, c[0x0][0x37c] ;  /* 0x0000df00ff017b82 */ /* 0x000fe20000000800 */
[----:B------:R-:W0:Y:S01]  /*0010*/  S2R R2, SR_CTAID.Y ;  /* 0x0000000000027919 */ /* 0x000e220000002600 */
[----:B------:R-:W1:Y:S06]  /*0020*/  LDCU UR4, c[0x0][0x360] ;  /* 0x00006c00ff0477ac */ /* 0x000e6c0008000800 */
[----:B------:R-:W0:Y:S01]  /*0030*/  S2UR UR5, SR_CTAID.X ;  /* 0x00000000000579c3 */ /* 0x000e220000002500 */
[----:B------:R-:W2:Y:S01]  /*0040*/  S2R R3, SR_TID.Y ;  /* 0x0000000000037919 */ /* 0x000ea20000002200 */
[----:B------:R-:W2:Y:S01]  /*0050*/  LDCU UR6, c[0x0][0x364] ;  /* 0x00006c80ff0677ac */ /* 0x000ea20008000800 */
[----:B------:R-:W1:Y:S05]  /*0060*/  S2R R7, SR_TID.X ;  /* 0x0000000000077919 */ /* 0x000e6a0000002100 */
[----:B------:R-:W0:Y:S08]  /*0070*/  LDC R5, c[0x0][0x370] ;  /* 0x0000dc00ff057b82 */ /* 0x000e300000000800 */
[----:B------:R-:W3:Y:S01]  /*0080*/  LDC R0, c[0x0][0x390] ;  /* 0x0000e400ff007b82 */ /* 0x000ee20000000800 */
[----:B0-----:R-:W-:-:S04]  /*0090*/  IMAD R2, R2, R5, UR5 ;  /* 0x0000000502027e24 */ /* 0x001fc8000f8e0205 */
[----:B--2---:R-:W-:Y:S02]  /*00a0*/  IMAD R2, R2, UR6, R3 ;  /* 0x0000000602027c24 */ /* 0x004fe4000f8e0203 */
[----:B---3--:R-:W-:Y:S02]  /*00b0*/  IMAD R4, R0, R0, RZ ;  /* 0x0000000000047224 */ /* 0x008fe400078e02ff */
[----:B-1----:R-:W-:-:S05]  /*00c0*/  IMAD R7, R2, UR4, R7 ;  /* 0x0000000402077c24 */ /* 0x002fca000f8e0207 */
[----:B------:R-:W-:-:S13]  /*00d0*/  ISETP.GE.AND P0, PT, R7, R4, PT ;  /* 0x000000040700720c */ /* 0x000fda0003f06270 */
[----:B------:R-:W-:Y:S05]  /*00e0*/  @P0 EXIT ;  /* 0x000000000000094d */ /* 0x000fea0003800000 */
[----:B------:R-:W0:Y:S01]  /*00f0*/  LDC.64 R2, c[0x0][0x380] ;  /* 0x0000e000ff027b82 */ /* 0x000e220000000a00 */
[----:B------:R-:W1:Y:S01]  /*0100*/  LDCU.64 UR4, c[0x0][0x358] ;  /* 0x00006b00ff0477ac */ /* 0x000e620008000a00 */
[----:B0-----:R-:W-:-:S05]  /*0110*/  IMAD.WIDE R2, R7, 0x4, R2 ;  /* 0x0000000407027825 */ /* 0x001fca00078e0202 */
[----:B-1----:R0:W2:Y:S01]  /*0120*/  LDG.E R9, desc[UR4][R2.64] ;  /* 0x0000000402097981 */ /* 0x0020a2000c1e1900 */
[----:B------:R-:W-:-:S04]  /*0130*/  IABS R11, R0 ;  /* 0x00000000000b7213 */ /* 0x000fc80000000000 */
[----:B------:R-:W1:Y:S01]  /*0140*/  I2F.RP R6, R11 ;  /* 0x0000000b00067306 */ /* 0x000e620000209400 */
[----:B0-----:R-:W-:-:S07]  /*0150*/  IABS R2, R7 ;  /* 0x0000000700027213 */ /* 0x001fce0000000000 */
[----:B-1----:R-:W0:Y:S02]  /*0160*/  MUFU.RCP R6, R6 ;  /* 0x0000000600067308 */ /* 0x002e240000001000 */
[----:B0-----:R-:W-:-:S06]  /*0170*/  IADD3 R4, PT, PT, R6, 0xffffffe, RZ ;  /* 0x0ffffffe06047810 */ /* 0x001fcc0007ffe0ff */
[----:B------:R0:W1:Y:S02]  /*0180*/  F2I.FTZ.U32.TRUNC.NTZ R5, R4 ;  /* 0x0000000400057305 */ /* 0x000064000021f000 */
[----:B0-----:R-:W-:Y:S01]  /*0190*/  IMAD.MOV.U32 R4, RZ, RZ, RZ ;  /* 0x000000ffff047224 */ /* 0x001fe200078e00ff */
[----:B-1----:R-:W-:-:S05]  /*01a0*/  IADD3 R8, PT, PT, RZ, -R5, RZ ;  /* 0x80000005ff087210 */ /* 0x002fca0007ffe0ff */
[----:B------:R-:W-:-:S04]  /*01b0*/  IMAD R13, R8, R11, RZ ;  /* 0x0000000b080d7224 */ /* 0x000fc800078e02ff */
[----:B------:R-:W-:-:S06]  /*01c0*/  IMAD.HI.U32 R5, R5, R13, R4 ;  /* 0x0000000d05057227 */ /* 0x000fcc00078e0004 */
[----:B------:R-:W-:-:S05]  /*01d0*/  IMAD.HI.U32 R5, R5, R2, RZ ;  /* 0x0000000205057227 */ /* 0x000fca00078e00ff */
[----:B------:R-:W-:-:S05]  /*01e0*/  IADD3 R3, PT, PT, -R5, RZ, RZ ;  /* 0x000000ff05037210 */ /* 0x000fca0007ffe1ff */
[----:B------:R-:W-:-:S05]  /*01f0*/  IMAD R2, R11, R3, R2 ;  /* 0x000000030b027224 */ /* 0x000fca00078e0202 */
[----:B------:R-:W-:-:S13]  /*0200*/  ISETP.GT.U32.AND P2, PT, R11, R2, PT ;  /* 0x000000020b00720c */ /* 0x000fda0003f44070 */
[----:B------:R-:W-:Y:S01]  /*0210*/  @!P2 IMAD.IADD R2, R2, 0x1, -R11 ;  /* 0x000000010202a824 */ /* 0x000fe200078e0a0b */
[----:B------:R-:W-:Y:S02]  /*0220*/  @!P2 IADD3 R5, PT, PT, R5, 0x1, RZ ;  /* 0x000000010505a810 */ /* 0x000fe40007ffe0ff */
[----:B------:R-:W-:Y:S02]  /*0230*/  ISETP.NE.AND P2, PT, R0, RZ, PT ;  /* 0x000000ff0000720c */ /* 0x000fe40003f45270 */
[----:B------:R-:W-:Y:S02]  /*0240*/  ISETP.GE.U32.AND P0, PT, R2, R11, PT ;  /* 0x0000000b0200720c */ /* 0x000fe40003f06070 */
[----:B------:R-:W-:-:S04]  /*0250*/  LOP3.LUT R2, R7, R0, RZ, 0x3c, !PT ;  /* 0x0000000007027212 */ /* 0x000fc800078e3cff */
[----:B------:R-:W-:Y:S02]  /*0260*/  ISETP.GE.AND P1, PT, R2, RZ, PT ;  /* 0x000000ff0200720c */ /* 0x000fe40003f26270 */
[----:B------:R-:W0:Y:S05]  /*0270*/  LDC.64 R2, c[0x0][0x388] ;  /* 0x0000e200ff027b82 */ /* 0x000e2a0000000a00 */
[----:B------:R-:W-:-:S06]  /*0280*/  @P0 VIADD R5, R5, 0x1 ;  /* 0x0000000105050836 */ /* 0x000fcc0000000000 */
[----:B------:R-:W-:Y:S02]  /*0290*/  @!P1 IADD3 R5, PT, PT, -R5, RZ, RZ ;  /* 0x000000ff05059210 */ /* 0x000fe40007ffe1ff */
[----:B------:R-:W-:-:S04]  /*02a0*/  @!P2 LOP3.LUT R5, RZ, R0, RZ, 0x33, !PT ;  /* 0x00000000ff05a212 */ /* 0x000fc800078e33ff */
[----:B------:R-:W-:-:S05]  /*02b0*/  IADD3 R4, PT, PT, -R5, RZ, RZ ;  /* 0x000000ff05047210 */ /* 0x000fca0007ffe1ff */
[----:B------:R-:W-:-:S04]  /*02c0*/  IMAD R7, R0, R4, R7 ;  /* 0x0000000400077224 */ /* 0x000fc800078e0207 */
[----:B------:R-:W-:-:S04]  /*02d0*/  IMAD R7, R7, R0, R5 ;  /* 0x0000000007077224 */ /* 0x000fc800078e0205 */
[----:B0-----:R-:W-:-:S05]  /*02e0*/  IMAD.WIDE R2, R7, 0x4, R2 ;  /* 0x0000000407027825 */ /* 0x001fca00078e0202 */
[----:B--2---:R-:W-:Y:S01]  /*02f0*/  STG.E desc[UR4][R2.64], R9 ;  /* 0x0000000902007986 */ /* 0x004fe2000c101904 */
[----:B------:R-:W-:Y:S05]  /*0300*/  EXIT ;  /* 0x000000000000794d */ /* 0x000fea0003800000 */
.L_x_0:
[----:B------:R-:W-:-:S00]  /*0310*/  BRA `(.L_x_0) ;  /* 0xfffffffc00fc7947 */ /* 0x000fc0000383ffff */
[----:B------:R-:W-:-:S00]  /*0320*/  NOP ;  /* 0x0000000000007918 */ /* 0x000fc00000000000 */
        /* <DEDUP_REMOVED lines=13> */
.L_x_1:


//--------------------- .nv.shared.reserved.0     --------------------------
	.section	.nv.shared.reserved.0,"aw",@nobits
	.weak		__nv_reservedSMEM_offset_0_alias
	.size		__nv_reservedSMEM_offset_0_alias, 0, 64
	.other		__nv_reservedSMEM_offset_0_alias,@"STO_CUDA_RESERVED_SHARED STV_DEFAULT"
__nv_reservedSMEM_offset_0_alias:
	.zero		0
	.zero		64


//--------------------- .nv.constant0._Z9transposePiS_i --------------------------
	.section	.nv.constant0._Z9transposePiS_i,"a",@progbits
	.sectionflags	@""
	.align	4
.nv.constant0._Z9transposePiS_i:
	.zero		916


//--------------------- SYMBOLS --------------------------

	.type		.nv.reservedSmem.offset0,@object
	.size		.nv.reservedSmem.offset0,0x4
